	.headerflags	@"EF_CUDA_TEXMODE_UNIFIED EF_CUDA_64BIT_ADDRESS EF_CUDA_SM86 EF_CUDA_VIRTUAL_SM(EF_CUDA_SM86)"
	.elftype	@"ET_EXEC"


//--------------------- .nv.info                  --------------------------
	.section	.nv.info,"",@"SHT_CUDA_INFO"
	.align	4


	//----- nvinfo : EIATTR_REGCOUNT
	.align		4
        /*0000*/ 	.byte	0x04, 0x2f
        /*0002*/ 	.short	(.L_1 - .L_0)
	.align		4
.L_0:
        /*0004*/ 	.word	index@(triton_mm)
        /*0008*/ 	.word	0x0000003d


	//----- nvinfo : EIATTR_MIN_STACK_SIZE
	.align		4
.L_1:
        /*000c*/ 	.byte	0x04, 0x12
        /*000e*/ 	.short	(.L_3 - .L_2)
	.align		4
.L_2:
        /*0010*/ 	.word	index@(triton_mm)
        /*0014*/ 	.word	0x00000000


	//----- nvinfo : EIATTR_FRAME_SIZE
	.align		4
.L_3:
        /*0018*/ 	.byte	0x04, 0x11
        /*001a*/ 	.short	(.L_5 - .L_4)
	.align		4
.L_4:
        /*001c*/ 	.word	index@(triton_mm)
        /*0020*/ 	.word	0x00000000


	//----- nvinfo : EIATTR_MIN_STACK_SIZE
	.align		4
.L_5:
        /*0024*/ 	.byte	0x04, 0x12
        /*0026*/ 	.short	(.L_7 - .L_6)
	.align		4
.L_6:
        /*0028*/ 	.word	index@(triton_mm)
        /*002c*/ 	.word	0x00000000
.L_7:


//--------------------- .nv.info.triton_mm        --------------------------
	.section	.nv.info.triton_mm,"",@"SHT_CUDA_INFO"
	.sectionflags	@""
	.align	4


	//----- nvinfo : EIATTR_CUDA_API_VERSION
	.align		4
        /*0000*/ 	.byte	0x04, 0x37
        /*0002*/ 	.short	(.L_9 - .L_8)
.L_8:
        /*0004*/ 	.word	0x0000007c


	//----- nvinfo : EIATTR_SW2861232_WAR
	.align		4
.L_9:
        /*0008*/ 	.byte	0x01, 0x35
	.zero		2


	//----- nvinfo : EIATTR_PARAM_CBANK
	.align		4
        /*000c*/ 	.byte	0x04, 0x0a
        /*000e*/ 	.short	(.L_11 - .L_10)
	.align		4
.L_10:
        /*0010*/ 	.word	index@(.nv.constant0.triton_mm)
        /*0014*/ 	.short	0x0160
        /*0016*/ 	.short	0x0020


	//----- nvinfo : EIATTR_CBANK_PARAM_SIZE
	.align		4
.L_11:
        /*0018*/ 	.byte	0x03, 0x19
        /*001a*/ 	.short	0x0020


	//----- nvinfo : EIATTR_KPARAM_INFO
	.align		4
        /*001c*/ 	.byte	0x04, 0x17
        /*001e*/ 	.short	(.L_13 - .L_12)
.L_12:
        /*0020*/ 	.word	0x00000000
        /*0024*/ 	.short	0x0003
        /*0026*/ 	.short	0x0018
        /*0028*/ 	.byte	0x00, 0xf4, 0x21, 0x00


	//----- nvinfo : EIATTR_KPARAM_INFO
	.align		4
.L_13:
        /*002c*/ 	.byte	0x04, 0x17
        /*002e*/ 	.short	(.L_15 - .L_14)
.L_14:
        /*0030*/ 	.word	0x00000000
        /*0034*/ 	.short	0x0002
        /*0036*/ 	.short	0x0010
        /*0038*/ 	.byte	0x00, 0xf4, 0x21, 0x00


	//----- nvinfo : EIATTR_KPARAM_INFO
	.align		4
.L_15:
        /*003c*/ 	.byte	0x04, 0x17
        /*003e*/ 	.short	(.L_17 - .L_16)
.L_16:
        /*0040*/ 	.word	0x00000000
        /*0044*/ 	.short	0x0001
        /*0046*/ 	.short	0x0008
        /*0048*/ 	.byte	0x00, 0xf4, 0x21, 0x00


	//----- nvinfo : EIATTR_KPARAM_INFO
	.align		4
.L_17:
        /*004c*/ 	.byte	0x04, 0x17
        /*004e*/ 	.short	(.L_19 - .L_18)
.L_18:
        /*0050*/ 	.word	0x00000000
        /*0054*/ 	.short	0x0000
        /*0056*/ 	.short	0x0000
        /*0058*/ 	.byte	0x00, 0xf4, 0x21, 0x00


	//----- nvinfo : EIATTR_MAXREG_COUNT
	.align		4
.L_19:
        /*005c*/ 	.byte	0x03, 0x1b
        /*005e*/ 	.short	0x00ff


	//----- nvinfo : EIATTR_EXIT_INSTR_OFFSETS
	.align		4
        /*0060*/ 	.byte	0x04, 0x1c
        /*0062*/ 	.short	(.L_21 - .L_20)


	//   ....[0]....
.L_20:
        /*0064*/ 	.word	0x00001a90


	//   ....[1]....
        /*0068*/ 	.word	0x00001ae0


	//----- nvinfo : EIATTR_REQNTID
	.align		4
.L_21:
        /*006c*/ 	.byte	0x04, 0x10
        /*006e*/ 	.short	(.L_23 - .L_22)
.L_22:
        /*0070*/ 	.word	0x00000080
        /*0074*/ 	.word	0x00000001
        /*0078*/ 	.word	0x00000001
.L_23:


//--------------------- .nv.callgraph             --------------------------
	.section	.nv.callgraph,"",@"SHT_CUDA_CALLGRAPH"
	.align	4
	.sectionentsize	8
	.align		4
        /*0000*/ 	.word	0x00000000
	.align		4
        /*0004*/ 	.word	0xffffffff
	.align		4
        /*0008*/ 	.word	0x00000000
	.align		4
        /*000c*/ 	.word	0xfffffffe
	.align		4
        /*0010*/ 	.word	0x00000000
	.align		4
        /*0014*/ 	.word	0xfffffffd
	.align		4
        /*0018*/ 	.word	0x00000000
	.align		4
        /*001c*/ 	.word	0xfffffffc


//--------------------- .nv.rel.action            --------------------------
	.section	.nv.rel.action,"",@"SHT_CUDA_RELOCINFO"
	.align	8
	.sectionentsize	8
        /*0000*/ 	.byte	0x73, 0x00, 0x00, 0x00, 0x00, 0x00, 0x00, 0x00, 0x00, 0x00, 0x00, 0x11, 0x25, 0x00, 0x05, 0x36


//--------------------- .nv.constant0.triton_mm   --------------------------
	.section	.nv.constant0.triton_mm,"a",@progbits
	.sectionflags	@""
	.align	4
.nv.constant0.triton_mm:
	.zero		384


//--------------------- .text.triton_mm           --------------------------
	.section	.text.triton_mm,"ax",@progbits
	.sectionflags	@"SHF_BARRIERS=1"
	.sectioninfo	@"SHI_REGISTERS=61"
	.align	128
        .global         triton_mm
        .type           triton_mm,@function
        .size           triton_mm,(.L_x_2 - triton_mm)
        .other          triton_mm,@"STO_CUDA_ENTRY STV_DEFAULT"
triton_mm:
.text.triton_mm:
[----:B------:R-:W-:Y:S02]  /*0000*/  IMAD.MOV.U32 R1, RZ, RZ, c[0x0][0x28] ;  /* 0x00000a00ff017624 */ /* 0x000fe400078e00ff */
[----:B------:R-:W1:Y:S01]  /*0010*/  S2R R9, SR_CTAID.X ;  /* 0x0000000000097919 */ /* 0x000e620000002500 */
[----:B------:R-:W-:Y:S01]  /*0020*/  IMAD.MOV.U32 R5, RZ, RZ, -0x8 ;  /* 0xfffffff8ff057424 */ /* 0x000fe200078e00ff */
[----:B------:R-:W-:Y:S01]  /*0030*/  ULDC.64 UR8, c[0x0][0x118] ;  /* 0x0000460000087ab9 */ /* 0x000fe20000000a00 */
[----:B------:R-:W-:Y:S01]  /*0040*/  CS2R R14, SRZ ;  /* 0x00000000000e7805 */ /* 0x000fe2000001ff00 */
[----:B------:R-:W2:Y:S01]  /*0050*/  S2R R49, SR_TID.X ;  /* 0x0000000000317919 */ /* 0x000ea20000002100 */
[----:B------:R-:W-:Y:S01]  /*0060*/  CS2R R16, SRZ ;  /* 0x0000000000107805 */ /* 0x000fe2000001ff00 */
        /* <DEDUP_REMOVED lines=9> */
[----:B------:R-:W-:-:S02]  /*0100*/  UMOV UR5, 0xffffffff ;  /* 0xffffffff00057882 */ /* 0x000fc40000000000 */
[----:B------:R-:W-:Y:S02]  /*0110*/  UMOV UR10, 0x20 ;  /* 0x00000020000a7882 */ /* 0x000fe40000000000 */
[----:B------:R-:W-:Y:S01]  /*0120*/  UMOV UR4, URZ ;  /* 0x0000003f00047c82 */ /* 0x000fe20008000000 */
[C---:B-1----:R-:W-:Y:S01]  /*0130*/  IMAD.HI R0, R9.reuse, 0x2aaaaaab, RZ ;  /* 0x2aaaaaab09007827 */ /* 0x042fe200078e02ff */
[----:B------:R-:W-:Y:S02]  /*0140*/  IABS R8, R9 ;  /* 0x0000000900087213 */ /* 0x000fe40000000000 */
[----:B------:R-:W-:Y:S02]  /*0150*/  ISETP.GE.AND P2, PT, R9, RZ, PT ;  /* 0x000000ff0900720c */ /* 0x000fe40003f46270 */
[----:B------:R-:W-:Y:S02]  /*0160*/  SHF.R.U32.HI R3, RZ, 0x1f, R0 ;  /* 0x0000001fff037819 */ /* 0x000fe40000011600 */
[----:B--2---:R-:W-:-:S02]  /*0170*/  SHF.R.U32.HI R53, RZ, 0x1, R49 ;  /* 0x00000001ff357819 */ /* 0x004fc40000011631 */
[----:B------:R-:W-:Y:S02]  /*0180*/  LEA.HI.SX32 R0, R0, R3, 0x1a ;  /* 0x0000000300007211 */ /* 0x000fe400078fd2ff */
[----:B------:R-:W-:-:S03]  /*0190*/  SGXT.U32 R53, R53, 0x6 ;  /* 0x000000063535781a */ /* 0x000fc60000000000 */
[C---:B------:R-:W-:Y:S02]  /*01a0*/  IMAD R2, R0.reuse, R5, 0x41 ;  /* 0x0000004100027424 */ /* 0x040fe400078e0205 */
[----:B------:R-:W-:-:S03]  /*01b0*/  IMAD R7, R0, -0x180, R9 ;  /* 0xfffffe8000077824 */ /* 0x000fc600078e0209 */
[----:B------:R-:W-:-:S04]  /*01c0*/  IMNMX R4, R2, 0x8, PT ;  /* 0x0000000802047817 */ /* 0x000fc80003800200 */
[-C--:B------:R-:W-:Y:S02]  /*01d0*/  IABS R11, R4.reuse ;  /* 0x00000004000b7213 */ /* 0x080fe40000000000 */
[----:B------:R-:W-:Y:S02]  /*01e0*/  IABS R10, R4 ;  /* 0x00000004000a7213 */ /* 0x000fe40000000000 */
[----:B------:R-:W1:Y:S08]  /*01f0*/  I2F.RP R5, R11 ;  /* 0x0000000b00057306 */ /* 0x000e700000209400 */
[----:B-1----:R-:W1:Y:S02]  /*0200*/  MUFU.RCP R5, R5 ;  /* 0x0000000500057308 */ /* 0x002e640000001000 */
[----:B-1----:R-:W-:-:S06]  /*0210*/  IADD3 R2, R5, 0xffffffe, RZ ;  /* 0x0ffffffe05027810 */ /* 0x002fcc0007ffe0ff */
[----:B------:R1:W2:Y:S02]  /*0220*/  F2I.FTZ.U32.TRUNC.NTZ R3, R2 ;  /* 0x0000000200037305 */ /* 0x0002a4000021f000 */
[----:B-1----:R-:W-:Y:S02]  /*0230*/  IMAD.MOV.U32 R2, RZ, RZ, RZ ;  /* 0x000000ffff027224 */ /* 0x002fe400078e00ff */
[----:B--2---:R-:W-:-:S04]  /*0240*/  IMAD.MOV R6, RZ, RZ, -R3 ;  /* 0x000000ffff067224 */ /* 0x004fc800078e0a03 */
[----:B------:R-:W-:Y:S02]  /*0250*/  IMAD R13, R6, R11, RZ ;  /* 0x0000000b060d7224 */ /* 0x000fe400078e02ff */
[----:B------:R-:W-:Y:S01]  /*0260*/  IMAD.MOV.U32 R6, RZ, RZ, R8 ;  /* 0x000000ffff067224 */ /* 0x000fe200078e0008 */
[----:B------:R-:W-:Y:S01]  /*0270*/  IABS R8, R7 ;  /* 0x0000000700087213 */ /* 0x000fe20000000000 */
[----:B------:R-:W-:Y:S01]  /*0280*/  IMAD.HI.U32 R3, R3, R13, R2 ;  /* 0x0000000d03037227 */ /* 0x000fe200078e0002 */
[----:B------:R-:W-:-:S03]  /*0290*/  LOP3.LUT R7, R7, R4, RZ, 0x3c, !PT ;  /* 0x0000000407077212 */ /* 0x000fc600078e3cff */
[----:B------:R-:W-:Y:S01]  /*02a0*/  IMAD.MOV R13, RZ, RZ, -R10 ;  /* 0x000000ffff0d7224 */ /* 0x000fe200078e0a0a */
[----:B------:R-:W-:Y:S01]  /*02b0*/  ISETP.GE.AND P4, PT, R7, RZ, PT ;  /* 0x000000ff0700720c */ /* 0x000fe20003f86270 */
[----:B------:R-:W-:-:S04]  /*02c0*/  IMAD.HI.U32 R2, R3, R6, RZ ;  /* 0x0000000603027227 */ /* 0x000fc800078e00ff */
[----:B------:R-:W-:-:S04]  /*02d0*/  IMAD.HI.U32 R5, R3, R8, RZ ;  /* 0x0000000803057227 */ /* 0x000fc800078e00ff */
[-C--:B------:R-:W-:Y:S02]  /*02e0*/  IMAD R2, R2, R13.reuse, R6 ;  /* 0x0000000d02027224 */ /* 0x080fe400078e0206 */
[----:B------:R-:W-:Y:S02]  /*02f0*/  IMAD R3, R5, R13, R8 ;  /* 0x0000000d05037224 */ /* 0x000fe400078e0208 */
[----:B------:R-:W-:Y:S01]  /*0300*/  IMAD.SHL.U32 R8, R49, 0x10, RZ ;  /* 0x0000001031087824 */ /* 0x000fe200078e00ff */
[C---:B------:R-:W-:Y:S01]  /*0310*/  ISETP.GT.U32.AND P0, PT, R11.reuse, R2, PT ;  /* 0x000000020b00720c */ /* 0x040fe20003f04070 */
[----:B------:R-:W-:Y:S01]  /*0320*/  CS2R R12, SRZ ;  /* 0x00000000000c7805 */ /* 0x000fe2000001ff00 */
[----:B------:R-:W-:-:S11]  /*0330*/  ISETP.GT.U32.AND P3, PT, R11, R3, PT ;  /* 0x000000030b00720c */ /* 0x000fd60003f64070 */
[--C-:B------:R-:W-:Y:S02]  /*0340*/  @!P0 IMAD.IADD R2, R2, 0x1, -R11.reuse ;  /* 0x0000000102028824 */ /* 0x100fe400078e0a0b */
[----:B------:R-:W-:Y:S01]  /*0350*/  @!P3 IMAD.IADD R3, R3, 0x1, -R11 ;  /* 0x000000010303b824 */ /* 0x000fe200078e0a0b */
[----:B------:R-:W-:Y:S02]  /*0360*/  @!P3 IADD3 R5, R5, 0x1, RZ ;  /* 0x000000010505b810 */ /* 0x000fe40007ffe0ff */
[----:B------:R-:W-:Y:S02]  /*0370*/  ISETP.GT.U32.AND P1, PT, R11, R2, PT ;  /* 0x000000020b00720c */ /* 0x000fe40003f24070 */
[----:B------:R-:W-:Y:S02]  /*0380*/  ISETP.GE.U32.AND P0, PT, R3, R11, PT ;  /* 0x0000000b0300720c */ /* 0x000fe40003f06070 */
[----:B------:R-:W-:-:S09]  /*0390*/  LOP3.LUT R3, RZ, R4, RZ, 0x33, !PT ;  /* 0x00000004ff037212 */ /* 0x000fd200078e33ff */
[----:B------:R-:W-:Y:S02]  /*03a0*/  @!P1 IMAD.IADD R2, R2, 0x1, -R11 ;  /* 0x0000000102029824 */ /* 0x000fe400078e0a0b */
[----:B------:R-:W-:Y:S02]  /*03b0*/  @P0 IADD3 R5, R5, 0x1, RZ ;  /* 0x0000000105050810 */ /* 0x000fe40007ffe0ff */
[----:B------:R-:W-:Y:S01]  /*03c0*/  @!P2 IMAD.MOV R2, RZ, RZ, -R2 ;  /* 0x000000ffff02a224 */ /* 0x000fe200078e0a02 */
[----:B------:R-:W-:Y:S02]  /*03d0*/  ISETP.NE.AND P0, PT, R4, RZ, PT ;  /* 0x000000ff0400720c */ /* 0x000fe40003f05270 */
[----:B------:R-:W-:Y:S02]  /*03e0*/  IMAD.MOV.U32 R4, RZ, RZ, R5 ;  /* 0x000000ffff047224 */ /* 0x000fe400078e0005 */
[----:B------:R-:W-:Y:S02]  /*03f0*/  SEL R5, R3, R2, !P0 ;  /* 0x0000000203057207 */ /* 0x000fe40004000000 */
[----:B------:R-:W-:-:S03]  /*0400*/  @!P4 IMAD.MOV R4, RZ, RZ, -R4 ;  /* 0x000000ffff04c224 */ /* 0x000fc600078e0a04 */
[----:B------:R-:W-:Y:S02]  /*0410*/  IMAD R5, R0, 0x8, R5 ;  /* 0x0000000800057824 */ /* 0x000fe400078e0205 */
[----:B------:R-:W-:Y:S02]  /*0420*/  SEL R3, R3, R4, !P0 ;  /* 0x0000000403037207 */ /* 0x000fe40004000000 */
[----:B------:R-:W-:-:S03]  /*0430*/  IMAD.SHL.U32 R48, R5, 0x40, RZ ;  /* 0x0000004005307824 */ /* 0x000fc600078e00ff */
[----:B------:R-:W-:Y:S02]  /*0440*/  IMAD.SHL.U32 R0, R3, 0x40, RZ ;  /* 0x0000004003007824 */ /* 0x000fe400078e00ff */
[----:B------:R-:W-:-:S03]  /*0450*/  LOP3.LUT R2, R48, R53, RZ, 0xfc, !PT ;  /* 0x0000003530027212 */ /* 0x000fc600078efcff */
[----:B------:R-:W-:Y:S02]  /*0460*/  LOP3.LUT R3, R0, R53, RZ, 0xfc, !PT ;  /* 0x0000003500037212 */ /* 0x000fe400078efcff */
[----:B------:R-:W-:-:S04]  /*0470*/  IMAD.HI R4, R2, 0x7f807f81, RZ ;  /* 0x7f807f8102047827 */ /* 0x000fc800078e02ff */
[----:B------:R-:W-:Y:S01]  /*0480*/  IMAD.HI R6, R3, 0x2aaaaaab, RZ ;  /* 0x2aaaaaab03067827 */ /* 0x000fe200078e02ff */
[----:B------:R-:W-:-:S04]  /*0490*/  SHF.R.U32.HI R5, RZ, 0x1f, R4 ;  /* 0x0000001fff057819 */ /* 0x000fc80000011604 */
[----:B------:R-:W-:Y:S02]  /*04a0*/  LEA.HI.SX32 R5, R4, R5, 0x15 ;  /* 0x0000000504057211 */ /* 0x000fe400078faaff */
[----:B------:R-:W-:Y:S02]  /*04b0*/  SHF.R.U32.HI R7, RZ, 0x1f, R6 ;  /* 0x0000001fff077819 */ /* 0x000fe40000011606 */
[----:B------:R-:W-:Y:S01]  /*04c0*/  LOP3.LUT R4, R8, 0x10, RZ, 0xc0, !PT ;  /* 0x0000001008047812 */ /* 0x000fe200078ec0ff */
[----:B------:R-:W-:Y:S01]  /*04d0*/  IMAD R5, R5, -0x1010, R2 ;  /* 0xffffeff005057824 */ /* 0x000fe200078e0202 */
[----:B------:R-:W-:Y:S02]  /*04e0*/  LEA.HI R6, R6, R7, RZ, 0x17 ;  /* 0x0000000706067211 */ /* 0x000fe400078fb8ff */
[----:B------:R-:W-:Y:S01]  /*04f0*/  LOP3.LUT R2, R49, 0x8, RZ, 0xc0, !PT ;  /* 0x0000000831027812 */ /* 0x000fe200078ec0ff */
[----:B------:R-:W-:Y:S01]  /*0500*/  IMAD R5, R5, 0x3c00, R4 ;  /* 0x00003c0005057824 */ /* 0x000fe200078e0204 */
[----:B------:R-:W-:Y:S01]  /*0510*/  SHF.R.U32.HI R7, RZ, 0x2, R49 ;  /* 0x00000002ff077819 */ /* 0x000fe20000011631 */
[----:B------:R-:W-:-:S02]  /*0520*/  IMAD R6, R6, -0xc00, R3 ;  /* 0xfffff40006067824 */ /* 0x000fc400078e0203 */
[----:B------:R-:W-:Y:S01]  /*0530*/  IMAD.SHL.U32 R3, R2, 0x2, RZ ;  /* 0x0000000202037824 */ /* 0x000fe200078e00ff */
[----:B------:R-:W-:Y:S01]  /*0540*/  IADD3 R56, P0, R5, c[0x0][0x160], RZ ;  /* 0x0000580005387a10 */ /* 0x000fe20007f1e0ff */
[----:B------:R-:W-:Y:S01]  /*0550*/  IMAD R6, R6, 0x3c00, R4 ;  /* 0x00003c0006067824 */ /* 0x000fe200078e0204 */
[----:B------:R-:W-:Y:S01]  /*0560*/  LOP3.LUT R2, R2, 0x7, R49, 0xf8, !PT ;  /* 0x0000000702027812 */ /* 0x000fe200078ef831 */
[----:B------:R-:W-:Y:S01]  /*0570*/  IMAD.SHL.U32 R4, R49, 0x4, RZ ;  /* 0x0000000431047824 */ /* 0x000fe200078e00ff */
[----:B------:R-:W-:Y:S02]  /*0580*/  LOP3.LUT R8, R3, 0x10, R8, 0x78, !PT ;  /* 0x0000001003087812 */ /* 0x000fe400078e7808 */
[C---:B------:R-:W-:Y:S02]  /*0590*/  IADD3 R54, P1, R6.reuse, c[0x0][0x168], RZ ;  /* 0x00005a0006367a10 */ /* 0x040fe40007f3e0ff */
[----:B------:R-:W-:Y:S01]  /*05a0*/  LEA.HI.X.SX32 R57, R5, c[0x0][0x164], 0x1, P0 ;  /* 0x0000590005397a11 */ /* 0x000fe200000f0eff */
[----:B------:R-:W-:Y:S01]  /*05b0*/  IMAD R53, R53, 0x20, R8 ;  /* 0x0000002035357824 */ /* 0x000fe200078e0208 */
[----:B------:R-:W-:Y:S01]  /*05c0*/  LEA.HI.X.SX32 R55, R6, c[0x0][0x16c], 0x1, P1 ;  /* 0x00005b0006377a11 */ /* 0x000fe200008f0eff */
[----:B------:R-:W-:Y:S01]  /*05d0*/  CS2R R8, SRZ ;  /* 0x0000000000087805 */ /* 0x000fe2000001ff00 */
[----:B------:R-:W-:-:S02]  /*05e0*/  LOP3.LUT R51, R2, 0x10, R7, 0xf8, !PT ;  /* 0x0000001002337812 */ /* 0x000fc400078ef807 */
[----:B------:R1:W-:Y:S01]  /*05f0*/  LDGSTS.E.BYPASS.128 [R53], [R56.64] ;  /* 0x0000000038357fae */ /* 0x0003e2000b901c48 */
[C---:B------:R-:W-:Y:S02]  /*0600*/  LOP3.LUT R10, R7.reuse, 0x10, RZ, 0xc0, !PT ;  /* 0x00000010070a7812 */ /* 0x040fe400078ec0ff */
[----:B------:R-:W-:Y:S01]  /*0610*/  LOP3.LUT R2, R7, 0x8, RZ, 0xc0, !PT ;  /* 0x0000000807027812 */ /* 0x000fe200078ec0ff */
[----:B------:R-:W0:Y:S01]  /*0620*/  LDGDEPBAR ;  /* 0x00000000000079af */ /* 0x000e220000000000 */
[----:B------:R-:W-:Y:S02]  /*0630*/  LOP3.LUT R50, R3, 0x10, R4, 0x78, !PT ;  /* 0x0000001003327812 */ /* 0x000fe400078e7804 */
[--C-:B------:R-:W-:Y:S01]  /*0640*/  LOP3.LUT R4, R4, 0x10, R49.reuse, 0x48, !PT ;  /* 0x0000001004047812 */ /* 0x100fe200078e4831 */
[----:B------:R1:W-:Y:S01]  /*0650*/  LDGSTS.E.BYPASS.128 [R53+0x800], [R54.64] ;  /* 0x0080000036357fae */ /* 0x0003e2000b901c48 */
[--C-:B------:R-:W-:Y:S02]  /*0660*/  LOP3.LUT R3, R10, 0xf, R49.reuse, 0xf8, !PT ;  /* 0x0000000f0a037812 */ /* 0x100fe400078ef831 */
[----:B------:R-:W-:Y:S01]  /*0670*/  LOP3.LUT R7, R2, 0x7, R49, 0xf8, !PT ;  /* 0x0000000702077812 */ /* 0x000fe200078ef831 */
[----:B------:R-:W0:Y:S01]  /*0680*/  LDGDEPBAR ;  /* 0x00000000000079af */ /* 0x000e220000000000 */
[--C-:B------:R-:W-:Y:S01]  /*0690*/  IMAD R51, R51, 0x20, R4.reuse ;  /* 0x0000002033337824 */ /* 0x100fe200078e0204 */
[----:B------:R-:W-:Y:S01]  /*06a0*/  CS2R R10, SRZ ;  /* 0x00000000000a7805 */ /* 0x000fe2000001ff00 */
[----:B------:R-:W-:-:S02]  /*06b0*/  IMAD R52, R3, 0x20, R4 ;  /* 0x0000002003347824 */ /* 0x000fc400078e0204 */
[----:B------:R-:W-:Y:S01]  /*06c0*/  IMAD R50, R7, 0x20, R50 ;  /* 0x0000002007327824 */ /* 0x000fe200078e0232 */
[----:B------:R-:W-:Y:S01]  /*06d0*/  CS2R R4, SRZ ;  /* 0x0000000000047805 */ /* 0x000fe2000001ff00 */
[----:B------:R-:W-:Y:S02]  /*06e0*/  CS2R R6, SRZ ;  /* 0x0000000000067805 */ /* 0x000fe4000001ff00 */
.L_x_0:
[----:B------:R-:W-:-:S04]  /*06f0*/  DEPBAR.LE SB0, 0x0 ;  /* 0x000080000000791a */ /* 0x000fc80000000000 */
[----:B------:R-:W-:Y:S02]  /*0700*/  UIADD3 UR6, UR5, 0x1, URZ ;  /* 0x0000000105067890 */ /* 0x000fe4000fffe03f */
[----:B------:R-:W-:-:S04]  /*0710*/  UISETP.GT.U32.AND UP0, UPT, UR5, 0x7ffffffe, UPT ;  /* 0x7ffffffe0500788c */ /* 0x000fc8000bf04070 */
[----:B------:R-:W-:Y:S02]  /*0720*/  USEL UR6, UR6, URZ, UP0 ;  /* 0x0000003f06067287 */ /* 0x000fe40008000000 */
[----:B------:R-:W-:Y:S02]  /*0730*/  UISETP.NE.U32.AND UP0, UPT, UR10, 0x3c00, UPT ;  /* 0x00003c000a00788c */ /* 0x000fe4000bf05070 */
[----:B------:R-:W-:Y:S02]  /*0740*/  UIADD3 UR5, UR6, 0x1, URZ ;  /* 0x0000000106057890 */ /* 0x000fe4000fffe03f */
[----:B------:R-:W-:Y:S01]  /*0750*/  IMAD.U32 R3, RZ, RZ, UR6 ;  /* 0x00000006ff037e24 */ /* 0x000fe2000f8e00ff */
[----:B------:R-:W-:Y:S01]  /*0760*/  UISETP.NE.AND.EX UP0, UPT, UR4, URZ, UPT, UP0 ;  /* 0x0000003f0400728c */ /* 0x000fe2000bf05300 */
[----:B------:R-:W-:Y:S02]  /*0770*/  IMAD.U32 R20, RZ, RZ, UR6 ;  /* 0x00000006ff147e24 */ /* 0x000fe4000f8e00ff */
[----:B------:R-:W-:-:S02]  /*0780*/  IMAD.U32 R21, RZ, RZ, UR6 ;  /* 0x00000006ff157e24 */ /* 0x000fc4000f8e00ff */
[----:B-1----:R-:W-:Y:S01]  /*0790*/  IMAD R40, R3, 0x800, R52 ;  /* 0x0000080003287824 */ /* 0x002fe200078e0234 */
[----:B------:R-:W-:Y:S01]  /*07a0*/  BAR.SYNC.DEFER_BLOCKING 0x0 ;  /* 0x0000000000007b1d */ /* 0x000fe20000010000 */
[----:B------:R-:W-:Y:S01]  /*07b0*/  IMAD R20, R20, 0x800, R51 ;  /* 0x0000080014147824 */ /* 0x000fe200078e0233 */
[----:B------:R-:W-:Y:S01]  /*07c0*/  PLOP3.LUT P1, PT, PT, PT, UP0, 0x80, 0x0 ;  /* 0x000000000000781c */ /* 0x000fe20003f2f008 */
[----:B------:R-:W-:Y:S01]  /*07d0*/  IMAD R58, R21, 0x800, R50 ;  /* 0x00000800153a7824 */ /* 0x000fe200078e0232 */
[----:B------:R-:W-:-:S04]  /*07e0*/  UISETP.GT.U32.AND UP0, UPT, UR6, 0x7ffffffe, UPT ;  /* 0x7ffffffe0600788c */ /* 0x000fc8000bf04070 */
[----:B------:R-:W-:Y:S02]  /*07f0*/  USEL UR5, UR5, URZ, UP0 ;  /* 0x0000003f05057287 */ /* 0x000fe40008000000 */
[----:B------:R-:W-:-:S04]  /*0800*/  UIADD3 UR6, UP0, UR10, 0x20, URZ ;  /* 0x000000200a067890 */ /* 0x000fc8000ff1e03f */
[----:B------:R-:W-:Y:S02]  /*0810*/  UIADD3.X UR7, URZ, UR4, URZ, UP0, !UPT ;  /* 0x000000043f077290 */ /* 0x000fe400087fe43f */
[----:B------:R-:W-:-:S04]  /*0820*/  UISETP.NE.U32.AND UP0, UPT, UR6, 0x3c00, UPT ;  /* 0x00003c000600788c */ /* 0x000fc8000bf05070 */
[----:B------:R-:W-:Y:S01]  /*0830*/  UISETP.NE.AND.EX UP0, UPT, UR7, URZ, UPT, UP0 ;  /* 0x0000003f0700728c */ /* 0x000fe2000bf05300 */
[----:B------:R-:W-:Y:S04]  /*0840*/  LDSM.16.M88.2 R2, [R58+0x800] ;  /* 0x000800003a02783b */ /* 0x000fe80000000100 */
[----:B------:R-:W2:Y:S04]  /*0850*/  LDSM.16.M88.4 R40, [R40] ;  /* 0x000000002828783b */ /* 0x000ea80000000200 */
[----:B------:R-:W3:Y:S04]  /*0860*/  LDSM.16.M88.4 R20, [R20+0x400] ;  /* 0x000400001414783b */ /* 0x000ee80000000200 */
[----:B------:R-:W4:Y:S04]  /*0870*/  LDSM.16.M88.2 R46, [R58+0xa00] ;  /* 0x000a00003a2e783b */ /* 0x000f280000000100 */
[----:B------:R-:W1:Y:S01]  /*0880*/  LDSM.16.M88.2 R44, [R58+0xc00] ;  /* 0x000c00003a2c783b */ /* 0x000e620000000100 */
[-C--:B--2---:R-:W-:Y:S08]  /*0890*/  IMMA.16832.S8.S8.SAT R12, R40.ROW, R2.reuse.COL, R12 ;  /* 0x00000002280c7237 */ /* 0x084ff00000445c0c */
[----:B---3--:R-:W-:Y:S01]  /*08a0*/  IMMA.16832.S8.S8.SAT R4, R20.ROW, R2.COL, R4 ;  /* 0x0000000214047237 */ /* 0x008fe20000445c04 */
[----:B------:R2:W3:Y:S07]  /*08b0*/  LDSM.16.M88.2 R2, [R58+0xe00] ;  /* 0x000e00003a02783b */ /* 0x0004ee0000000100 */
[C---:B----4-:R-:W-:Y:S08]  /*08c0*/  IMMA.16832.S8.S8.SAT R8, R40.reuse.ROW, R46.COL, R8 ;  /* 0x0000002e28087237 */ /* 0x050ff00000445c08 */
[-C--:B-1----:R-:W-:Y:S08]  /*08d0*/  IMMA.16832.S8.S8.SAT R16, R40.ROW, R44.reuse.COL, R16 ;  /* 0x0000002c28107237 */ /* 0x082ff00000445c10 */
[C---:B------:R-:W-:Y:S07]  /*08e0*/  IMMA.16832.S8.S8.SAT R28, R20.reuse.ROW, R44.COL, R28 ;  /* 0x0000002c141c7237 */ /* 0x040fee0000445c1c */
[----:B------:R-:W-:Y:S01]  /*08f0*/  IMAD.U32 R45, RZ, RZ, UR5 ;  /* 0x00000005ff2d7e24 */ /* 0x000fe2000f8e00ff */
[----:B------:R-:W-:Y:S03]  /*0900*/  IMMA.16832.S8.S8.SAT R32, R20.ROW, R46.COL, R32 ;  /* 0x0000002e14207237 */ /* 0x000fe60000445c20 */
[----:B--2---:R-:W-:Y:S01]  /*0910*/  IMAD R58, R45, 0x800, R50 ;  /* 0x000008002d3a7824 */ /* 0x004fe200078e0232 */
[----:B------:R-:W-:Y:S04]  /*0920*/  BAR.SYNC.DEFER_BLOCKING 0x0 ;  /* 0x0000000000007b1d */ /* 0x000fe80000010000 */
[-C--:B---3--:R-:W-:Y:S07]  /*0930*/  IMMA.16832.S8.S8.SAT R36, R40.ROW, R2.reuse.COL, R36 ;  /* 0x0000000228247237 */ /* 0x088fee0000445c24 */
[----:B------:R-:W-:Y:S01]  /*0940*/  IADD3 R42, P0, R56, UR10, RZ ;  /* 0x0000000a382a7c10 */ /* 0x000fe2000ff1e0ff */
[----:B------:R-:W-:Y:S03]  /*0950*/  IMMA.16832.S8.S8.SAT R20, R20.ROW, R2.COL, R24 ;  /* 0x0000000214147237 */ /* 0x000fe60000445c18 */
[----:B------:R-:W-:-:S02]  /*0960*/  IADD3.X R43, R57, UR4, RZ, P0, !PT ;  /* 0x00000004392b7c10 */ /* 0x000fc400087fe4ff */
[----:B------:R-:W-:-:S04]  /*0970*/  IADD3 R40, P0, R54, UR10, RZ ;  /* 0x0000000a36287c10 */ /* 0x000fc8000ff1e0ff */
[----:B------:R-:W-:Y:S01]  /*0980*/  IADD3.X R41, R55, UR4, RZ, P0, !PT ;  /* 0x0000000437297c10 */ /* 0x000fe200087fe4ff */
[----:B------:R-:W-:Y:S01]  /*0990*/  @!PT LDS RZ, [RZ] ;  /* 0x00000000fffff984 */ /* 0x000fe20000000800 */
[----:B------:R-:W-:Y:S01]  /*09a0*/  @!PT LDS RZ, [RZ] ;  /* 0x00000000fffff984 */ /* 0x000fe20000000800 */
[----:B------:R-:W-:Y:S01]  /*09b0*/  @!PT LDS RZ, [RZ] ;  /* 0x00000000fffff984 */ /* 0x000fe20000000800 */
[----:B------:R1:W-:Y:S04]  /*09c0*/  LDGSTS.E.BYPASS.128 [R53], [R42.64], P1 ;  /* 0x000000002a357fae */ /* 0x0003e80008901c48 */
[----:B------:R-:W0:Y:S04]  /*09d0*/  LDGDEPBAR ;  /* 0x00000000000079af */ /* 0x000e280000000000 */
[----:B------:R2:W-:Y:S01]  /*09e0*/  LDGSTS.E.BYPASS.128 [R53+0x800], [R40.64], P1 ;  /* 0x0080000028357fae */ /* 0x0005e20008901c48 */
[----:B------:R-:W-:Y:S01]  /*09f0*/  PLOP3.LUT P1, PT, PT, PT, UP0, 0x80, 0x0 ;  /* 0x000000000000781c */ /* 0x000fe20003f2f008 */
[----:B------:R-:W-:-:S02]  /*0a00*/  UISETP.GT.U32.AND UP0, UPT, UR5, 0x7ffffffe, UPT ;  /* 0x7ffffffe0500788c */ /* 0x000fc4000bf04070 */
[----:B------:R-:W0:Y:S01]  /*0a10*/  LDGDEPBAR ;  /* 0x00000000000079af */ /* 0x000e220000000000 */
[----:B-1----:R-:W-:Y:S02]  /*0a20*/  IMAD.U32 R43, RZ, RZ, UR5 ;  /* 0x00000005ff2b7e24 */ /* 0x002fe4000f8e00ff */
[----:B------:R-:W-:-:S04]  /*0a30*/  IMAD.U32 R42, RZ, RZ, UR5 ;  /* 0x00000005ff2a7e24 */ /* 0x000fc8000f8e00ff */
[----:B------:R-:W-:Y:S02]  /*0a40*/  IMAD R24, R42, 0x800, R51 ;  /* 0x000008002a187824 */ /* 0x000fe400078e0233 */
[----:B--2---:R-:W-:Y:S01]  /*0a50*/  IMAD R40, R43, 0x800, R52 ;  /* 0x000008002b287824 */ /* 0x004fe200078e0234 */
[----:B------:R-:W-:-:S04]  /*0a60*/  DEPBAR.LE SB0, 0x0 ;  /* 0x000080000000791a */ /* 0x000fc80000000000 */
[----:B------:R-:W-:Y:S06]  /*0a70*/  BAR.SYNC.DEFER_BLOCKING 0x0 ;  /* 0x0000000000007b1d */ /* 0x000fec0000010000 */
[----:B------:R-:W-:Y:S04]  /*0a80*/  LDSM.16.M88.2 R2, [R58+0x800] ;  /* 0x000800003a02783b */ /* 0x000fe80000000100 */
[----:B------:R-:W1:Y:S04]  /*0a90*/  LDSM.16.M88.4 R40, [R40] ;  /* 0x000000002828783b */ /* 0x000e680000000200 */
[----:B------:R-:W2:Y:S04]  /*0aa0*/  LDSM.16.M88.4 R24, [R24+0x400] ;  /* 0x000400001818783b */ /* 0x000ea80000000200 */
[----:B------:R-:W3:Y:S04]  /*0ab0*/  LDSM.16.M88.2 R46, [R58+0xa00] ;  /* 0x000a00003a2e783b */ /* 0x000ee80000000100 */
[----:B------:R-:W4:Y:S01]  /*0ac0*/  LDSM.16.M88.2 R44, [R58+0xc00] ;  /* 0x000c00003a2c783b */ /* 0x000f220000000100 */
[-C--:B-1----:R-:W-:Y:S08]  /*0ad0*/  IMMA.16832.S8.S8.SAT R12, R40.ROW, R2.reuse.COL, R12 ;  /* 0x00000002280c7237 */ /* 0x082ff00000445c0c */
[----:B--2---:R-:W-:Y:S01]  /*0ae0*/  IMMA.16832.S8.S8.SAT R4, R24.ROW, R2.COL, R4 ;  /* 0x0000000218047237 */ /* 0x004fe20000445c04 */
[----:B------:R-:W1:Y:S07]  /*0af0*/  LDSM.16.M88.2 R2, [R58+0xe00] ;  /* 0x000e00003a02783b */ /* 0x000e6e0000000100 */
[C---:B---3--:R-:W-:Y:S08]  /*0b00*/  IMMA.16832.S8.S8.SAT R8, R40.reuse.ROW, R46.COL, R8 ;  /* 0x0000002e28087237 */ /* 0x048ff00000445c08 */
[-C--:B----4-:R-:W-:Y:S08]  /*0b10*/  IMMA.16832.S8.S8.SAT R16, R40.ROW, R44.reuse.COL, R16 ;  /* 0x0000002c28107237 */ /* 0x090ff00000445c10 */
[C---:B------:R-:W-:Y:S08]  /*0b20*/  IMMA.16832.S8.S8.SAT R28, R24.reuse.ROW, R44.COL, R28 ;  /* 0x0000002c181c7237 */ /* 0x040ff00000445c1c */
[----:B------:R-:W-:Y:S08]  /*0b30*/  IMMA.16832.S8.S8.SAT R32, R24.ROW, R46.COL, R32 ;  /* 0x0000002e18207237 */ /* 0x000ff00000445c20 */
[-C--:B-1----:R-:W-:Y:S01]  /*0b40*/  IMMA.16832.S8.S8.SAT R36, R40.ROW, R2.reuse.COL, R36 ;  /* 0x0000000228247237 */ /* 0x082fe20000445c24 */
[----:B------:R-:W-:Y:S06]  /*0b50*/  BAR.SYNC.DEFER_BLOCKING 0x0 ;  /* 0x0000000000007b1d */ /* 0x000fec0000010000 */
[----:B------:R-:W-:Y:S01]  /*0b60*/  IADD3 R42, P0, R56, UR6, RZ ;  /* 0x00000006382a7c10 */ /* 0x000fe2000ff1e0ff */
[----:B------:R-:W-:Y:S03]  /*0b70*/  IMMA.16832.S8.S8.SAT R20, R24.ROW, R2.COL, R20 ;  /* 0x0000000218147237 */ /* 0x000fe60000445c14 */
[----:B------:R-:W-:-:S02]  /*0b80*/  IADD3.X R43, R57, UR7, RZ, P0, !PT ;  /* 0x00000007392b7c10 */ /* 0x000fc400087fe4ff */
[----:B------:R-:W-:Y:S01]  /*0b90*/  IADD3 R40, P0, R54, UR6, RZ ;  /* 0x0000000636287c10 */ /* 0x000fe2000ff1e0ff */
[----:B------:R-:W-:-:S03]  /*0ba0*/  UIADD3 UR6, UR5, 0x1, URZ ;  /* 0x0000000105067890 */ /* 0x000fc6000fffe03f */
[----:B------:R-:W-:Y:S01]  /*0bb0*/  IADD3.X R41, R55, UR7, RZ, P0, !PT ;  /* 0x0000000737297c10 */ /* 0x000fe200087fe4ff */
[----:B------:R-:W-:Y:S02]  /*0bc0*/  USEL UR6, UR6, URZ, UP0 ;  /* 0x0000003f06067287 */ /* 0x000fe40008000000 */
[----:B------:R-:W-:-:S04]  /*0bd0*/  UIADD3 UR5, UP0, UR10, 0x40, URZ ;  /* 0x000000400a057890 */ /* 0x000fc8000ff1e03f */
[----:B------:R-:W-:Y:S01]  /*0be0*/  IMAD.U32 R45, RZ, RZ, UR6 ;  /* 0x00000006ff2d7e24 */ /* 0x000fe2000f8e00ff */
[----:B------:R-:W-:Y:S01]  /*0bf0*/  @!PT LDS RZ, [RZ] ;  /* 0x00000000fffff984 */ /* 0x000fe20000000800 */
[----:B------:R-:W-:Y:S01]  /*0c00*/  @!PT LDS RZ, [RZ] ;  /* 0x00000000fffff984 */ /* 0x000fe20000000800 */
[----:B------:R-:W-:Y:S01]  /*0c10*/  @!PT LDS RZ, [RZ] ;  /* 0x00000000fffff984 */ /* 0x000fe20000000800 */
[----:B------:R1:W-:Y:S01]  /*0c20*/  LDGSTS.E.BYPASS.128 [R53], [R42.64], P1 ;  /* 0x000000002a357fae */ /* 0x0003e20008901c48 */
[----:B------:R-:W-:Y:S02]  /*0c30*/  UIADD3.X UR7, URZ, UR4, URZ, UP0, !UPT ;  /* 0x000000043f077290 */ /* 0x000fe400087fe43f */
[----:B------:R-:W-:Y:S01]  /*0c40*/  IMAD R58, R45, 0x800, R50 ;  /* 0x000008002d3a7824 */ /* 0x000fe200078e0232 */
[----:B------:R-:W0:Y:S01]  /*0c50*/  LDGDEPBAR ;  /* 0x00000000000079af */ /* 0x000e220000000000 */
[----:B------:R-:W-:-:S03]  /*0c60*/  UISETP.NE.U32.AND UP0, UPT, UR5, 0x3c00, UPT ;  /* 0x00003c000500788c */ /* 0x000fc6000bf05070 */
[----:B------:R2:W-:Y:S01]  /*0c70*/  LDGSTS.E.BYPASS.128 [R53+0x800], [R40.64], P1 ;  /* 0x0080000028357fae */ /* 0x0005e20008901c48 */
[----:B------:R-:W-:-:S03]  /*0c80*/  UISETP.NE.AND.EX UP0, UPT, UR7, URZ, UPT, UP0 ;  /* 0x0000003f0700728c */ /* 0x000fc6000bf05300 */
[----:B------:R-:W0:Y:S01]  /*0c90*/  LDGDEPBAR ;  /* 0x00000000000079af */ /* 0x000e220000000000 */
[----:B-1----:R-:W-:Y:S02]  /*0ca0*/  IMAD.U32 R43, RZ, RZ, UR6 ;  /* 0x00000006ff2b7e24 */ /* 0x002fe4000f8e00ff */
[----:B------:R-:W-:Y:S01]  /*0cb0*/  IMAD.U32 R42, RZ, RZ, UR6 ;  /* 0x00000006ff2a7e24 */ /* 0x000fe2000f8e00ff */
[----:B------:R-:W-:Y:S01]  /*0cc0*/  PLOP3.LUT P1, PT, PT, PT, UP0, 0x80, 0x0 ;  /* 0x000000000000781c */ /* 0x000fe20003f2f008 */
[----:B------:R-:W-:Y:S02]  /*0cd0*/  UISETP.GT.U32.AND UP0, UPT, UR6, 0x7ffffffe, UPT ;  /* 0x7ffffffe0600788c */ /* 0x000fe4000bf04070 */
        /* <DEDUP_REMOVED lines=83> */
[----:B------:R-:W-:Y:S02]  /*1210*/  UIADD3 UR10, UP0, UR10, 0xa0, URZ ;  /* 0x000000a00a0a7890 */ /* 0x000fe4000ff1e03f */
[----:B------:R-:W-:Y:S02]  /*1220*/  IMAD R24, R42, 0x800, R51 ;  /* 0x000008002a187824 */ /* 0x000fe400078e0233 */
[----:B--2---:R-:W-:Y:S01]  /*1230*/  IMAD R40, R43, 0x800, R52 ;  /* 0x000008002b287824 */ /* 0x004fe200078e0234 */
[----:B------:R-:W-:-:S02]  /*1240*/  UIADD3.X UR4, URZ, UR4, URZ, UP0, !UPT ;  /* 0x000000043f047290 */ /* 0x000fc400087fe43f */
[----:B------:R-:W-:-:S04]  /*1250*/  UISETP.NE.U32.AND UP0, UPT, UR10, 0x3c20, UPT ;  /* 0x00003c200a00788c */ /* 0x000fc8000bf05070 */
[----:B------:R-:W-:Y:S01]  /*1260*/  UISETP.NE.AND.EX UP0, UPT, UR4, URZ, UPT, UP0 ;  /* 0x0000003f0400728c */ /* 0x000fe2000bf05300 */
        /* <DEDUP_REMOVED lines=11> */
[----:B----4-:R-:W-:Y:S08]  /*1320*/  IMMA.16832.S8.S8.SAT R16, R40.ROW, R44.COL, R16 ;  /* 0x0000002c28107237 */ /* 0x010ff00000445c10 */
[C---:B------:R-:W-:Y:S08]  /*1330*/  IMMA.16832.S8.S8.SAT R32, R24.reuse.ROW, R46.COL, R32 ;  /* 0x0000002e18207237 */ /* 0x040ff00000445c20 */
[----:B------:R-:W-:Y:S08]  /*1340*/  IMMA.16832.S8.S8.SAT R28, R24.ROW, R44.COL, R28 ;  /* 0x0000002c181c7237 */ /* 0x000ff00000445c1c */
[-C--:B-1----:R-:W-:Y:S01]  /*1350*/  IMMA.16832.S8.S8.SAT R36, R40.ROW, R2.reuse.COL, R36 ;  /* 0x0000000228247237 */ /* 0x082fe20000445c24 */
[----:B------:R-:W-:Y:S06]  /*1360*/  BAR.SYNC.DEFER_BLOCKING 0x0 ;  /* 0x0000000000007b1d */ /* 0x000fec0000010000 */
[----:B------:R-:W-:Y:S01]  /*1370*/  IADD3 R42, P0, R56, UR6, RZ ;  /* 0x00000006382a7c10 */ /* 0x000fe2000ff1e0ff */
[----:B------:R-:W-:Y:S01]  /*1380*/  IMMA.16832.S8.S8.SAT R24, R24.ROW, R2.COL, R20 ;  /* 0x0000000218187237 */ /* 0x000fe20000445c14 */
[----:B------:R-:W-:-:S02]  /*1390*/  IADD3 R40, P1, R54, UR6, RZ ;  /* 0x0000000636287c10 */ /* 0x000fc4000ff3e0ff */
[----:B------:R-:W-:Y:S02]  /*13a0*/  IADD3.X R43, R57, UR7, RZ, P0, !PT ;  /* 0x00000007392b7c10 */ /* 0x000fe400087fe4ff */
[----:B------:R-:W-:Y:S02]  /*13b0*/  PLOP3.LUT P0, PT, PT, PT, UP0, 0x80, 0x0 ;  /* 0x000000000000781c */ /* 0x000fe40003f0f008 */
[----:B------:R-:W-:Y:S01]  /*13c0*/  IADD3.X R41, R55, UR7, RZ, P1, !PT ;  /* 0x0000000737297c10 */ /* 0x000fe20008ffe4ff */
[----:B------:R-:W-:Y:S01]  /*13d0*/  @!PT LDS RZ, [RZ] ;  /* 0x00000000fffff984 */ /* 0x000fe20000000800 */
[----:B------:R-:W-:Y:S01]  /*13e0*/  @!PT LDS RZ, [RZ] ;  /* 0x00000000fffff984 */ /* 0x000fe20000000800 */
[----:B------:R-:W-:Y:S01]  /*13f0*/  @!PT LDS RZ, [RZ] ;  /* 0x00000000fffff984 */ /* 0x000fe20000000800 */
[----:B------:R1:W-:Y:S04]  /*1400*/  LDGSTS.E.BYPASS.128 [R53], [R42.64], P2 ;  /* 0x000000002a357fae */ /* 0x0003e80009101c48 */
[----:B------:R-:W0:Y:S04]  /*1410*/  LDGDEPBAR ;  /* 0x00000000000079af */ /* 0x000e280000000000 */
[----:B------:R1:W-:Y:S04]  /*1420*/  LDGSTS.E.BYPASS.128 [R53+0x800], [R40.64], P2 ;  /* 0x0080000028357fae */ /* 0x0003e80009101c48 */
[----:B------:R-:W0:Y:S01]  /*1430*/  LDGDEPBAR ;  /* 0x00000000000079af */ /* 0x000e220000000000 */
[----:B------:R-:W-:Y:S05]  /*1440*/  @P0 BRA `(.L_x_0) ;  /* 0xfffff2a000000947 */ /* 0x000fea000383ffff */
[----:B------:R-:W-:Y:S01]  /*1450*/  IMAD.SHL.U32 R20, R49, 0x10, RZ ;  /* 0x0000001031147824 */ /* 0x000fe200078e00ff */
[----:B------:R-:W-:-:S04]  /*1460*/  DEPBAR.LE SB0, 0x0 ;  /* 0x000080000000791a */ /* 0x000fc80000000000 */
[C---:B------:R-:W-:Y:S01]  /*1470*/  IMAD.SHL.U32 R2, R49.reuse, 0x2, RZ ;  /* 0x0000000231027824 */ /* 0x040fe200078e00ff */
[----:B------:R-:W-:Y:S01]  /*1480*/  LOP3.LUT R3, R20, 0xc0, RZ, 0xc0, !PT ;  /* 0x000000c014037812 */ /* 0x000fe200078ec0ff */
[----:B------:R-:W-:Y:S01]  /*1490*/  IMAD.SHL.U32 R21, R49, 0x4, RZ ;  /* 0x0000000431157824 */ /* 0x000fe200078e00ff */
[----:B------:R-:W-:Y:S02]  /*14a0*/  SHF.R.U32.HI R44, RZ, 0x2, R49 ;  /* 0x00000002ff2c7819 */ /* 0x000fe40000011631 */
[----:B------:R-:W-:Y:S02]  /*14b0*/  LOP3.LUT R3, R3, 0x6, R2, 0xf8, !PT ;  /* 0x0000000603037812 */ /* 0x000fe400078ef802 */
[----:B------:R-:W-:Y:S02]  /*14c0*/  LOP3.LUT R2, R0, 0x3c, R21, 0xf8, !PT ;  /* 0x0000003c00027812 */ /* 0x000fe400078ef815 */
[----:B------:R-:W-:Y:S02]  /*14d0*/  LOP3.LUT R0, R21, 0x1fc, RZ, 0xc0, !PT ;  /* 0x000001fc15007812 */ /* 0x000fe400078ec0ff */
[----:B------:R-:W-:-:S02]  /*14e0*/  LOP3.LUT R3, R3, 0x500, R20, 0xf8, !PT ;  /* 0x0000050003037812 */ /* 0x000fc400078ef814 */
[C---:B------:R-:W-:Y:S02]  /*14f0*/  LOP3.LUT R20, R0.reuse, 0x200, RZ, 0xfc, !PT ;  /* 0x0000020000147812 */ /* 0x040fe400078efcff */
[C---:B------:R-:W-:Y:S02]  /*1500*/  LOP3.LUT R21, R0.reuse, 0x400, RZ, 0xfc, !PT ;  /* 0x0000040000157812 */ /* 0x040fe400078efcff */
[----:B------:R-:W-:Y:S02]  /*1510*/  LOP3.LUT R23, R0, 0x600, RZ, 0xfc, !PT ;  /* 0x0000060000177812 */ /* 0x000fe400078efcff */
[----:B------:R-:W-:Y:S02]  /*1520*/  SHF.R.U32.HI R22, RZ, 0x2, R20 ;  /* 0x00000002ff167819 */ /* 0x000fe40000011614 */
[----:B-1----:R-:W-:Y:S02]  /*1530*/  SHF.R.U32.HI R40, RZ, 0x2, R21 ;  /* 0x00000002ff287819 */ /* 0x002fe40000011615 */
[----:B------:R-:W-:-:S02]  /*1540*/  LOP3.LUT R21, R3, 0x200, RZ, 0xfc, !PT ;  /* 0x0000020003157812 */ /* 0x000fc400078efcff */
[----:B------:R-:W-:Y:S02]  /*1550*/  SHF.R.U32.HI R42, RZ, 0x2, R23 ;  /* 0x00000002ff2a7819 */ /* 0x000fe40000011617 */
[----:B------:R-:W-:Y:S02]  /*1560*/  LOP3.LUT R20, R3, 0x8, R44, 0xf8, !PT ;  /* 0x0000000803147812 */ /* 0x000fe400078ef82c */
[----:B------:R-:W-:Y:S02]  /*1570*/  LOP3.LUT R23, R22, 0xf0, RZ, 0xc0, !PT ;  /* 0x000000f016177812 */ /* 0x000fe400078ec0ff */
[----:B------:R-:W-:Y:S02]  /*1580*/  SHF.R.U32.HI R3, RZ, 0x2, R3 ;  /* 0x00000002ff037819 */ /* 0x000fe40000011603 */
[----:B------:R-:W-:Y:S01]  /*1590*/  SHF.R.U32.HI R22, RZ, 0x2, R21 ;  /* 0x00000002ff167819 */ /* 0x000fe20000011615 */
[----:B------:R-:W-:Y:S01]  /*15a0*/  IMAD R50, R0, 0x4, R23 ;  /* 0x0000000400327824 */ /* 0x000fe200078e0217 */
[----:B------:R-:W-:-:S02]  /*15b0*/  LOP3.LUT R21, R3, 0x170, RZ, 0xc0, !PT ;  /* 0x0000017003157812 */ /* 0x000fc400078ec0ff */
[----:B------:R-:W-:Y:S02]  /*15c0*/  LOP3.LUT R23, R22, 0x1f0, RZ, 0xc0, !PT ;  /* 0x000001f016177812 */ /* 0x000fe400078ec0ff */
[----:B------:R-:W-:Y:S01]  /*15d0*/  LOP3.LUT R51, R49, 0x70, RZ, 0xc0, !PT ;  /* 0x0000007031337812 */ /* 0x000fe200078ec0ff */
[C---:B------:R-:W-:Y:S01]  /*15e0*/  IMAD R52, R20.reuse, 0x4, R21 ;  /* 0x0000000414347824 */ /* 0x040fe200078e0215 */
[----:B------:R-:W-:Y:S01]  /*15f0*/  BAR.SYNC.DEFER_BLOCKING 0x0 ;  /* 0x0000000000007b1d */ /* 0x000fe20000010000 */
[----:B------:R-:W-:Y:S01]  /*1600*/  IMAD R53, R20, 0x4, R23 ;  /* 0x0000000414357824 */ /* 0x000fe200078e0217 */
[----:B------:R-:W-:Y:S01]  /*1610*/  LOP3.LUT R41, R40, 0x170, RZ, 0xc0, !PT ;  /* 0x0000017028297812 */ /* 0x000fe200078ec0ff */
[----:B------:R-:W-:Y:S01]  /*1620*/  IMAD R51, R0, 0x4, R51 ;  /* 0x0000000400337824 */ /* 0x000fe200078e0233 */
[----:B------:R-:W-:Y:S02]  /*1630*/  LOP3.LUT R43, R42, 0x1f0, RZ, 0xc0, !PT ;  /* 0x000001f02a2b7812 */ /* 0x000fe400078ec0ff */
[----:B------:R-:W-:Y:S01]  /*1640*/  SHF.R.U32.HI R49, RZ, 0x4, R49 ;  /* 0x00000004ff317819 */ /* 0x000fe20000011631 */
[----:B------:R-:W-:Y:S01]  /*1650*/  IMAD R3, R0, 0x4, R41 ;  /* 0x0000000400037824 */ /* 0x000fe200078e0229 */
[----:B------:R-:W-:Y:S01]  /*1660*/  ISETP.GE.AND P0, PT, R2, 0xc00, PT ;  /* 0x00000c000200780c */ /* 0x000fe20003f06270 */
[----:B------:R-:W-:Y:S01]  /*1670*/  IMAD R0, R0, 0x4, R43 ;  /* 0x0000000400007824 */ /* 0x000fe200078e022b */
[----:B------:R-:W-:-:S04]  /*1680*/  SGXT.U32 R49, R49, 0x3 ;  /* 0x000000033131781a */ /* 0x000fc80000000000 */
[----:B------:R-:W-:-:S04]  /*1690*/  LOP3.LUT R49, R49, R48, RZ, 0xfc, !PT ;  /* 0x0000003031317212 */ /* 0x000fc800078efcff */
[C---:B------:R-:W-:Y:S01]  /*16a0*/  ISETP.LT.AND P1, PT, R49.reuse, 0x1010, !P0 ;  /* 0x000010103100780c */ /* 0x040fe20004721270 */
[C---:B------:R-:W-:Y:S01]  /*16b0*/  IMAD R2, R49.reuse, 0xc00, R2 ;  /* 0x00000c0031027824 */ /* 0x040fe200078e0202 */
[----:B------:R-:W-:Y:S04]  /*16c0*/  STS.64 [R52], R12 ;  /* 0x0000000c34007388 */ /* 0x000fe80000000a00 */
[----:B------:R-:W-:Y:S04]  /*16d0*/  STS.64 [R53+0x800], R14 ;  /* 0x0008000e35007388 */ /* 0x000fe80000000a00 */
[----:B------:R-:W-:Y:S04]  /*16e0*/  STS.64 [R52+0x40], R8 ;  /* 0x0000400834007388 */ /* 0x000fe80000000a00 */
[----:B------:R-:W-:Y:S04]  /*16f0*/  STS.64 [R53+0x840], R10 ;  /* 0x0008400a35007388 */ /* 0x000fe80000000a00 */
[----:B------:R-:W-:Y:S04]  /*1700*/  STS.64 [R52+0x80], R16 ;  /* 0x0000801034007388 */ /* 0x000fe80000000a00 */
[----:B------:R-:W-:Y:S04]  /*1710*/  STS.64 [R53+0x880], R18 ;  /* 0x0008801235007388 */ /* 0x000fe80000000a00 */
[----:B------:R-:W-:Y:S04]  /*1720*/  STS.64 [R52+0xc0], R36 ;  /* 0x0000c02434007388 */ /* 0x000fe80000000a00 */
[----:B------:R-:W-:Y:S04]  /*1730*/  STS.64 [R53+0x8c0], R38 ;  /* 0x0008c02635007388 */ /* 0x000fe80000000a00 */
[----:B------:R-:W-:Y:S06]  /*1740*/  BAR.SYNC.DEFER_BLOCKING 0x0 ;  /* 0x0000000000007b1d */ /* 0x000fec0000010000 */
[----:B------:R-:W1:Y:S04]  /*1750*/  LDS.128 R20, [R51] ;  /* 0x0000000033147984 */ /* 0x000e680000000c00 */
[----:B------:R-:W2:Y:S04]  /*1760*/  LDS.128 R8, [R50+0x800] ;  /* 0x0008000032087984 */ /* 0x000ea80000000c00 */
[----:B------:R-:W3:Y:S04]  /*1770*/  LDS.128 R12, [R3+0x1000] ;  /* 0x00100000030c7984 */ /* 0x000ee80000000c00 */
[----:B------:R-:W4:Y:S04]  /*1780*/  LDS.128 R40, [R0+0x1800] ;  /* 0x0018000000287984 */ /* 0x000f280000000c00 */
[----:B------:R-:W-:Y:S06]  /*1790*/  BAR.SYNC.DEFER_BLOCKING 0x0 ;  /* 0x0000000000007b1d */ /* 0x000fec0000010000 */
[----:B------:R1:W-:Y:S04]  /*17a0*/  STS.64 [R52], R4 ;  /* 0x0000000434007388 */ /* 0x0003e80000000a00 */
[----:B------:R2:W-:Y:S04]  /*17b0*/  STS.64 [R53+0x800], R6 ;  /* 0x0008000635007388 */ /* 0x0005e80000000a00 */
[----:B------:R-:W-:Y:S04]  /*17c0*/  STS.64 [R52+0x40], R32 ;  /* 0x0000402034007388 */ /* 0x000fe80000000a00 */
[----:B------:R-:W-:Y:S01]  /*17d0*/  STS.64 [R53+0x840], R34 ;  /* 0x0008402235007388 */ /* 0x000fe20000000a00 */
[----:B-1----:R-:W-:-:S02]  /*17e0*/  LOP3.LUT R4, R49, 0x8, RZ, 0xfc, !PT ;  /* 0x0000000831047812 */ /* 0x002fc400078efcff */
[C---:B------:R-:W-:Y:S01]  /*17f0*/  LOP3.LUT R5, R49.reuse, 0x10, RZ, 0xfc, !PT ;  /* 0x0000001031057812 */ /* 0x040fe200078efcff */
[----:B------:R1:W-:Y:S01]  /*1800*/  STS.64 [R52+0x80], R28 ;  /* 0x0000801c34007388 */ /* 0x0003e20000000a00 */
[----:B------:R-:W-:Y:S02]  /*1810*/  ISETP.LT.AND P6, PT, R4, 0x1010, !P0 ;  /* 0x000010100400780c */ /* 0x000fe400047c1270 */
[----:B--2---:R-:W-:Y:S01]  /*1820*/  LOP3.LUT R6, R49, 0x18, RZ, 0xfc, !PT ;  /* 0x0000001831067812 */ /* 0x004fe200078efcff */
[----:B------:R-:W-:Y:S01]  /*1830*/  STS.64 [R53+0x880], R30 ;  /* 0x0008801e35007388 */ /* 0x000fe20000000a00 */
[----:B------:R-:W-:Y:S01]  /*1840*/  ISETP.LT.AND P5, PT, R5, 0x1010, !P0 ;  /* 0x000010100500780c */ /* 0x000fe200047a1270 */
[----:B------:R-:W-:Y:S01]  /*1850*/  IMAD.MOV.U32 R5, RZ, RZ, 0x4 ;  /* 0x00000004ff057424 */ /* 0x000fe200078e00ff */
[C---:B------:R-:W-:Y:S01]  /*1860*/  LOP3.LUT R4, R49.reuse, 0x20, RZ, 0xfc, !PT ;  /* 0x0000002031047812 */ /* 0x040fe200078efcff */
[----:B------:R2:W-:Y:S01]  /*1870*/  STS.64 [R52+0xc0], R24 ;  /* 0x0000c01834007388 */ /* 0x0005e20000000a00 */
[----:B------:R-:W-:Y:S01]  /*1880*/  ISETP.LT.AND P4, PT, R6, 0x1010, !P0 ;  /* 0x000010100600780c */ /* 0x000fe20004781270 */
[----:B------:R-:W-:Y:S01]  /*1890*/  IMAD.WIDE R6, R2, R5, c[0x0][0x170] ;  /* 0x00005c0002067625 */ /* 0x000fe200078e0205 */
[----:B------:R-:W-:Y:S01]  /*18a0*/  ISETP.LT.AND P3, PT, R4, 0x1010, !P0 ;  /* 0x000010100400780c */ /* 0x000fe20004761270 */
[----:B------:R3:W-:Y:S01]  /*18b0*/  STS.64 [R53+0x8c0], R26 ;  /* 0x0008c01a35007388 */ /* 0x0007e20000000a00 */
[----:B------:R-:W-:-:S02]  /*18c0*/  LOP3.LUT R4, R49, 0x28, RZ, 0xfc, !PT ;  /* 0x0000002831047812 */ /* 0x000fc400078efcff */
[----:B-1----:R-:W-:Y:S01]  /*18d0*/  IADD3 R28, R2, 0x12000, RZ ;  /* 0x00012000021c7810 */ /* 0x002fe20007ffe0ff */
[----:B------:R-:W-:Y:S01]  /*18e0*/  BAR.SYNC.DEFER_BLOCKING 0x0 ;  /* 0x0000000000007b1d */ /* 0x000fe20000010000 */
[----:B------:R-:W-:Y:S02]  /*18f0*/  ISETP.LT.AND P2, PT, R4, 0x1010, !P0 ;  /* 0x000010100400780c */ /* 0x000fe40004741270 */
[----:B------:R-:W-:Y:S01]  /*1900*/  IADD3 R4, R2, 0x18000, RZ ;  /* 0x0001800002047810 */ /* 0x000fe20007ffe0ff */
[-C--:B------:R-:W-:Y:S01]  /*1910*/  IMAD.WIDE R28, R28, R5.reuse, c[0x0][0x170] ;  /* 0x00005c001c1c7625 */ /* 0x080fe200078e0205 */
[C---:B--2---:R-:W-:Y:S02]  /*1920*/  IADD3 R24, R2.reuse, 0x6000, RZ ;  /* 0x0000600002187810 */ /* 0x044fe40007ffe0ff */
[C---:B------:R-:W-:Y:S02]  /*1930*/  IADD3 R30, R2.reuse, 0x1e000, RZ ;  /* 0x0001e000021e7810 */ /* 0x040fe40007ffe0ff */
[----:B---3--:R-:W-:Y:S01]  /*1940*/  IADD3 R26, R2, 0xc000, RZ ;  /* 0x0000c000021a7810 */ /* 0x008fe20007ffe0ff */
[----:B------:R-:W-:Y:S01]  /*1950*/  IMAD.WIDE R24, R24, R5, c[0x0][0x170] ;  /* 0x00005c0018187625 */ /* 0x000fe200078e0205 */
[----:B------:R-:W-:-:S03]  /*1960*/  IADD3 R32, R2, 0x24000, RZ ;  /* 0x0002400002207810 */ /* 0x000fc60007ffe0ff */
[----:B------:R-:W-:Y:S01]  /*1970*/  IMAD.WIDE R26, R26, R5, c[0x0][0x170] ;  /* 0x00005c001a1a7625 */ /* 0x000fe200078e0205 */
[----:B------:R-:W1:Y:S04]  /*1980*/  LDS.128 R16, [R51] ;  /* 0x0000000033107984 */ /* 0x000e680000000c00 */
[----:B------:R-:W2:Y:S04]  /*1990*/  LDS.128 R36, [R50+0x800] ;  /* 0x0008000032247984 */ /* 0x000ea80000000c00 */
[----:B------:R3:W2:Y:S04]  /*19a0*/  LDS.128 R44, [R3+0x1000] ;  /* 0x00100000032c7984 */ /* 0x0006a80000000c00 */
[----:B------:R4:W-:Y:S01]  /*19b0*/  @P1 STG.E.128 [R6.64], R20 ;  /* 0x0000001406001986 */ /* 0x0009e2000c101d08 */
[----:B---3--:R-:W-:-:S03]  /*19c0*/  LOP3.LUT R3, R49, 0x30, RZ, 0xfc, !PT ;  /* 0x0000003031037812 */ /* 0x008fc600078efcff */
[----:B------:R3:W-:Y:S01]  /*19d0*/  @P6 STG.E.128 [R24.64], R8 ;  /* 0x0000000818006986 */ /* 0x0007e2000c101d08 */
[----:B------:R-:W-:Y:S02]  /*19e0*/  LOP3.LUT R49, R49, 0x38, RZ, 0xfc, !PT ;  /* 0x0000003831317812 */ /* 0x000fe400078efcff */
[----:B------:R-:W-:Y:S01]  /*19f0*/  ISETP.LT.AND P1, PT, R3, 0x1010, !P0 ;  /* 0x000010100300780c */ /* 0x000fe20004721270 */
[----:B------:R3:W-:Y:S01]  /*1a00*/  @P5 STG.E.128 [R26.64], R12 ;  /* 0x0000000c1a005986 */ /* 0x0007e2000c101d08 */
[----:B------:R-:W-:-:S03]  /*1a10*/  ISETP.LT.AND P0, PT, R49, 0x1010, !P0 ;  /* 0x000010103100780c */ /* 0x000fc60004701270 */
[----:B----4-:R3:W-:Y:S01]  /*1a20*/  @P4 STG.E.128 [R28.64], R40 ;  /* 0x000000281c004986 */ /* 0x0107e2000c101d08 */
[----:B------:R-:W-:-:S04]  /*1a30*/  IMAD.WIDE R6, R4, R5, c[0x0][0x170] ;  /* 0x00005c0004067625 */ /* 0x000fc800078e0205 */
[----:B------:R-:W-:-:S04]  /*1a40*/  IMAD.WIDE R20, R30, R5, c[0x0][0x170] ;  /* 0x00005c001e147625 */ /* 0x000fc800078e0205 */
[----:B------:R-:W-:Y:S01]  /*1a50*/  IMAD.WIDE R22, R32, R5, c[0x0][0x170] ;  /* 0x00005c0020167625 */ /* 0x000fe200078e0205 */
[----:B-1----:R3:W-:Y:S04]  /*1a60*/  @P3 STG.E.128 [R6.64], R16 ;  /* 0x0000001006003986 */ /* 0x0027e8000c101d08 */
[----:B--2---:R3:W-:Y:S04]  /*1a70*/  @P2 STG.E.128 [R20.64], R36 ;  /* 0x0000002414002986 */ /* 0x0047e8000c101d08 */
[----:B------:R3:W-:Y:S01]  /*1a80*/  @P1 STG.E.128 [R22.64], R44 ;  /* 0x0000002c16001986 */ /* 0x0007e2000c101d08 */
[----:B------:R-:W-:Y:S05]  /*1a90*/  @!P0 EXIT ;  /* 0x000000000000894d */ /* 0x000fea0003800000 */
[----:B---3--:R-:W1:Y:S01]  /*1aa0*/  LDS.128 R8, [R0+0x1800] ;  /* 0x0018000000087984 */ /* 0x008e620000000c00 */
[----:B------:R-:W-:-:S05]  /*1ab0*/  IADD3 R2, R2, 0x2a000, RZ ;  /* 0x0002a00002027810 */ /* 0x000fca0007ffe0ff */
[----:B------:R-:W-:-:S05]  /*1ac0*/  IMAD.WIDE R2, R2, R5, c[0x0][0x170] ;  /* 0x00005c0002027625 */ /* 0x000fca00078e0205 */
[----:B-1----:R-:W-:Y:S01]  /*1ad0*/  STG.E.128 [R2.64], R8 ;  /* 0x0000000802007986 */ /* 0x002fe2000c101d08 */
[----:B------:R-:W-:Y:S05]  /*1ae0*/  EXIT ;  /* 0x000000000000794d */ /* 0x000fea0003800000 */
.L_x_1:
[----:B------:R-:W-:-:S00]  /*1af0*/  BRA `(.L_x_1) ;  /* 0xfffffff000007947 */ /* 0x000fc0000383ffff */
[----:B------:R-:W-:-:S00]  /*1b00*/  NOP ;  /* 0x0000000000007918 */ /* 0x000fc00000000000 */
[----:B------:R-:W-:-:S00]  /*1b10*/  NOP ;  /* 0x0000000000007918 */ /* 0x000fc00000000000 */
[----:B------:R-:W-:-:S00]  /*1b20*/  NOP ;  /* 0x0000000000007918 */ /* 0x000fc00000000000 */
[----:B------:R-:W-:-:S00]  /*1b30*/  NOP ;  /* 0x0000000000007918 */ /* 0x000fc00000000000 */
[----:B------:R-:W-:-:S00]  /*1b40*/  NOP ;  /* 0x0000000000007918 */ /* 0x000fc00000000000 */
[----:B------:R-:W-:-:S00]  /*1b50*/  NOP ;  /* 0x0000000000007918 */ /* 0x000fc00000000000 */
[----:B------:R-:W-:-:S00]  /*1b60*/  NOP ;  /* 0x0000000000007918 */ /* 0x000fc00000000000 */
[----:B------:R-:W-:-:S00]  /*1b70*/  NOP ;  /* 0x0000000000007918 */ /* 0x000fc00000000000 */
.L_x_2:


//--------------------- .nv.shared.triton_mm      --------------------------
	.section	.nv.shared.triton_mm,"aw",@nobits
	.sectionflags	@""
	.align	16
